//
// Generated by NVIDIA NVVM Compiler
//
// Compiler Build ID: CL-36424714
// Cuda compilation tools, release 13.0, V13.0.88
// Based on NVVM 20.0.0
//

.version 9.0
.target sm_100
.address_size 64

	// .globl	_Z10bubblesortPiS_i
// _ZZ10bubblesortPiS_iE6s_data has been demoted

.visible .entry _Z10bubblesortPiS_i(
	.param .u64 .ptr .align 1 _Z10bubblesortPiS_i_param_0,
	.param .u64 .ptr .align 1 _Z10bubblesortPiS_i_param_1,
	.param .u32 _Z10bubblesortPiS_i_param_2
)
{
	.reg .pred 	%p<29>;
	.reg .b16 	%rs<17>;
	.reg .b32 	%r<100>;
	.reg .b64 	%rd<9>;
	// demoted variable
	.shared .align 4 .b8 _ZZ10bubblesortPiS_iE6s_data[4096];
	ld.param.u64 	%rd1, [_Z10bubblesortPiS_i_param_0];
	ld.param.u64 	%rd2, [_Z10bubblesortPiS_i_param_1];
	ld.param.u32 	%r56, [_Z10bubblesortPiS_i_param_2];
	mov.u32 	%r57, %ctaid.x;
	mov.u32 	%r58, %ntid.x;
	mov.u32 	%r59, %tid.x;
	mad.lo.s32 	%r1, %r57, %r58, %r59;
	setp.ge.s32 	%p1, %r1, %r56;
	shl.b32 	%r60, %r59, 2;
	mov.u32 	%r61, _ZZ10bubblesortPiS_iE6s_data;
	add.s32 	%r2, %r61, %r60;
	@%p1 bra 	$L__BB0_2;
	cvta.to.global.u64 	%rd3, %rd1;
	mul.wide.s32 	%rd4, %r1, 4;
	add.s64 	%rd5, %rd3, %rd4;
	ld.global.u32 	%r62, [%rd5];
	st.shared.u32 	[%r2], %r62;
$L__BB0_2:
	bar.sync 	0;
	add.s32 	%r3, %r56, -1;
	setp.lt.s32 	%p2, %r56, 2;
	@%p2 bra 	$L__BB0_44;
	add.s32 	%r4, %r56, -2;
	cvt.u16.u32 	%rs1, %r56;
	mov.b32 	%r81, 0;
	mov.b16 	%rs15, 0;
	mov.u16 	%rs16, %rs15;
	mov.u32 	%r80, %r3;
$L__BB0_4:
	sub.s32 	%r64, %r81, %r56;
	setp.gt.s32 	%p3, %r64, -2;
	@%p3 bra 	$L__BB0_43;
	sub.s32 	%r66, %r4, %r81;
	setp.lt.u32 	%p4, %r66, 7;
	mov.b32 	%r97, 0;
	@%p4 bra 	$L__BB0_24;
	and.b32  	%r97, %r80, -8;
	ld.shared.u32 	%r84, [_ZZ10bubblesortPiS_iE6s_data];
	add.s32 	%r82, %r61, 16;
	neg.s32 	%r83, %r97;
$L__BB0_7:
	.pragma "nounroll";
	ld.shared.u32 	%r85, [%r82+-12];
	setp.le.s32 	%p5, %r84, %r85;
	@%p5 bra 	$L__BB0_9;
	st.shared.u32 	[%r82+-16], %r85;
	st.shared.u32 	[%r82+-12], %r84;
	mov.u32 	%r85, %r84;
$L__BB0_9:
	ld.shared.u32 	%r86, [%r82+-8];
	setp.le.s32 	%p6, %r85, %r86;
	@%p6 bra 	$L__BB0_11;
	st.shared.u32 	[%r82+-12], %r86;
	st.shared.u32 	[%r82+-8], %r85;
	mov.u32 	%r86, %r85;
$L__BB0_11:
	ld.shared.u32 	%r87, [%r82+-4];
	setp.le.s32 	%p7, %r86, %r87;
	@%p7 bra 	$L__BB0_13;
	st.shared.u32 	[%r82+-8], %r87;
	st.shared.u32 	[%r82+-4], %r86;
	mov.u32 	%r87, %r86;
$L__BB0_13:
	ld.shared.u32 	%r88, [%r82];
	setp.le.s32 	%p8, %r87, %r88;
	@%p8 bra 	$L__BB0_15;
	st.shared.u32 	[%r82+-4], %r88;
	st.shared.u32 	[%r82], %r87;
	mov.u32 	%r88, %r87;
$L__BB0_15:
	ld.shared.u32 	%r89, [%r82+4];
	setp.le.s32 	%p9, %r88, %r89;
	@%p9 bra 	$L__BB0_17;
	st.shared.u32 	[%r82], %r89;
	st.shared.u32 	[%r82+4], %r88;
	mov.u32 	%r89, %r88;
$L__BB0_17:
	ld.shared.u32 	%r90, [%r82+8];
	setp.le.s32 	%p10, %r89, %r90;
	@%p10 bra 	$L__BB0_19;
	st.shared.u32 	[%r82+4], %r90;
	st.shared.u32 	[%r82+8], %r89;
	mov.u32 	%r90, %r89;
$L__BB0_19:
	ld.shared.u32 	%r91, [%r82+12];
	setp.le.s32 	%p11, %r90, %r91;
	@%p11 bra 	$L__BB0_21;
	st.shared.u32 	[%r82+8], %r91;
	st.shared.u32 	[%r82+12], %r90;
	mov.u32 	%r91, %r90;
$L__BB0_21:
	ld.shared.u32 	%r84, [%r82+16];
	setp.le.s32 	%p12, %r91, %r84;
	@%p12 bra 	$L__BB0_23;
	st.shared.u32 	[%r82+12], %r84;
	st.shared.u32 	[%r82+16], %r91;
	mov.u32 	%r84, %r91;
$L__BB0_23:
	add.s32 	%r83, %r83, 8;
	add.s32 	%r82, %r82, 32;
	setp.ne.s32 	%p13, %r83, 0;
	@%p13 bra 	$L__BB0_7;
$L__BB0_24:
	and.b32  	%r69, %r80, 7;
	setp.eq.s32 	%p14, %r69, 0;
	@%p14 bra 	$L__BB0_43;
	not.b16 	%rs10, %rs16;
	add.s16 	%rs11, %rs10, %rs1;
	cvt.u32.u16 	%r70, %rs11;
	and.b32  	%r32, %r70, 7;
	add.s32 	%r71, %r32, -1;
	setp.lt.u32 	%p15, %r71, 3;
	@%p15 bra 	$L__BB0_34;
	shl.b32 	%r72, %r97, 2;
	add.s32 	%r33, %r61, %r72;
	ld.shared.u32 	%r34, [%r33];
	ld.shared.u32 	%r94, [%r33+4];
	setp.le.s32 	%p16, %r34, %r94;
	@%p16 bra 	$L__BB0_28;
	st.shared.u32 	[%r33], %r94;
	st.shared.u32 	[%r33+4], %r34;
	mov.u32 	%r94, %r34;
$L__BB0_28:
	ld.shared.u32 	%r95, [%r33+8];
	setp.le.s32 	%p17, %r94, %r95;
	@%p17 bra 	$L__BB0_30;
	st.shared.u32 	[%r33+4], %r95;
	st.shared.u32 	[%r33+8], %r94;
	mov.u32 	%r95, %r94;
$L__BB0_30:
	ld.shared.u32 	%r96, [%r33+12];
	setp.le.s32 	%p18, %r95, %r96;
	@%p18 bra 	$L__BB0_32;
	st.shared.u32 	[%r33+8], %r96;
	st.shared.u32 	[%r33+12], %r95;
	mov.u32 	%r96, %r95;
$L__BB0_32:
	add.s32 	%r97, %r97, 4;
	ld.shared.u32 	%r42, [%r33+16];
	setp.le.s32 	%p19, %r96, %r42;
	@%p19 bra 	$L__BB0_34;
	st.shared.u32 	[%r33+12], %r42;
	st.shared.u32 	[%r33+16], %r96;
$L__BB0_34:
	and.b32  	%r74, %r32, 3;
	setp.eq.s32 	%p20, %r74, 0;
	@%p20 bra 	$L__BB0_43;
	xor.b16  	%rs12, %rs15, 3;
	add.s16 	%rs5, %rs12, %rs1;
	and.b16  	%rs13, %rs5, 3;
	setp.eq.s16 	%p21, %rs13, 1;
	@%p21 bra 	$L__BB0_40;
	shl.b32 	%r75, %r97, 2;
	add.s32 	%r44, %r61, %r75;
	ld.shared.u32 	%r45, [%r44];
	ld.shared.u32 	%r98, [%r44+4];
	setp.le.s32 	%p22, %r45, %r98;
	@%p22 bra 	$L__BB0_38;
	st.shared.u32 	[%r44], %r98;
	st.shared.u32 	[%r44+4], %r45;
	mov.u32 	%r98, %r45;
$L__BB0_38:
	add.s32 	%r97, %r97, 2;
	ld.shared.u32 	%r49, [%r44+8];
	setp.le.s32 	%p23, %r98, %r49;
	@%p23 bra 	$L__BB0_40;
	st.shared.u32 	[%r44+4], %r49;
	st.shared.u32 	[%r44+8], %r98;
$L__BB0_40:
	and.b16  	%rs14, %rs5, 1;
	setp.eq.b16 	%p24, %rs14, 1;
	not.pred 	%p25, %p24;
	@%p25 bra 	$L__BB0_43;
	shl.b32 	%r77, %r97, 2;
	add.s32 	%r51, %r61, %r77;
	ld.shared.u32 	%r52, [%r51];
	ld.shared.u32 	%r53, [%r51+4];
	setp.le.s32 	%p26, %r52, %r53;
	@%p26 bra 	$L__BB0_43;
	st.shared.u32 	[%r51], %r53;
	st.shared.u32 	[%r51+4], %r52;
$L__BB0_43:
	bar.sync 	0;
	add.s32 	%r81, %r81, 1;
	add.s32 	%r80, %r80, -1;
	setp.ne.s32 	%p27, %r81, %r3;
	add.s16 	%rs16, %rs16, 1;
	add.s16 	%rs15, %rs15, 1;
	@%p27 bra 	$L__BB0_4;
$L__BB0_44:
	setp.ge.s32 	%p28, %r1, %r56;
	@%p28 bra 	$L__BB0_46;
	ld.shared.u32 	%r79, [%r2];
	cvta.to.global.u64 	%rd6, %rd2;
	mul.wide.s32 	%rd7, %r1, 4;
	add.s64 	%rd8, %rd6, %rd7;
	st.global.u32 	[%rd8], %r79;
$L__BB0_46:
	ret;

}


// ===== COMPILED SASS (sm_100) =====

	.target	sm_100

	.elftype	@"ET_EXEC"


//--------------------- .note.nv.tkinfo           --------------------------
	.section	.note.nv.tkinfo,"",@"SHT_NOTE"
	.sectionflags	@"SHF_NOTE_NV_TKINFO"
	.tkinfo
        /*0018*/ 	.word	0x00000002
        /*0030*/ 	.string	""
        /*0030*/ 	.string	"ptxas"
        /*0030*/ 	.string	"Cuda compilation tools, release 13.0, V13.0.88"
        /*0030*/ 	.string	"Build cuda_13.0.r13.0/compiler.36424714_0"
        /*0030*/ 	.string	"-arch sm_100 -m 64 "



//--------------------- .note.nv.cuinfo           --------------------------
	.section	.note.nv.cuinfo,"",@"SHT_NOTE"
	.sectionflags	@"SHF_NOTE_NV_CUINFO"
        /*0018*/ 	.short	0x0002
        /*001a*/ 	.short	0x0064
        /*001c*/ 	.short	0x0082
	.zero		2


//--------------------- .nv.info                  --------------------------
	.section	.nv.info,"",@"SHT_CUDA_INFO"
	.align	4


	//----- nvinfo : EIATTR_REGCOUNT
	.align		4
        /*0000*/ 	.byte	0x04, 0x2f
        /*0002*/ 	.short	(.L_1 - .L_0)
	.align		4
.L_0:
        /*0004*/ 	.word	index@(_Z10bubblesortPiS_i)
        /*0008*/ 	.word	0x00000010


	//----- nvinfo : EIATTR_FRAME_SIZE
	.align		4
.L_1:
        /*000c*/ 	.byte	0x04, 0x11
        /*000e*/ 	.short	(.L_3 - .L_2)
	.align		4
.L_2:
        /*0010*/ 	.word	index@(_Z10bubblesortPiS_i)
        /*0014*/ 	.word	0x00000000


	//----- nvinfo : EIATTR_MIN_STACK_SIZE
	.align		4
.L_3:
        /*0018*/ 	.byte	0x04, 0x12
        /*001a*/ 	.short	(.L_5 - .L_4)
	.align		4
.L_4:
        /*001c*/ 	.word	index@(_Z10bubblesortPiS_i)
        /*0020*/ 	.word	0x00000000
.L_5:


//--------------------- .nv.compat                --------------------------
	.section	.nv.compat,"",@"SHT_CUDA_COMPAT_INFO"
	.align	4
        /*0000*/ 	.byte	0x02, 0x09, 0x00, 0x00, 0x02, 0x02, 0x01, 0x00, 0x02, 0x05, 0x05, 0x00, 0x03, 0x07, 0x01, 0x01
        /*0010*/ 	.byte	0x02, 0x03, 0x00, 0x00, 0x02, 0x06, 0x01, 0x00, 0x04, 0x0b, 0x08, 0x00, 0x09, 0x00, 0x00, 0x00
        /*0020*/ 	.byte	0x00, 0x00, 0x00, 0x00


//--------------------- .nv.info._Z10bubblesortPiS_i --------------------------
	.section	.nv.info._Z10bubblesortPiS_i,"",@"SHT_CUDA_INFO"
	.sectionflags	@""
	.align	4


	//----- nvinfo : EIATTR_CUDA_API_VERSION
	.align		4
        /*0000*/ 	.byte	0x04, 0x37
        /*0002*/ 	.short	(.L_7 - .L_6)
.L_6:
        /*0004*/ 	.word	0x00000082


	//----- nvinfo : EIATTR_KPARAM_INFO
	.align		4
.L_7:
        /*0008*/ 	.byte	0x04, 0x17
        /*000a*/ 	.short	(.L_9 - .L_8)
.L_8:
        /*000c*/ 	.word	0x00000000
        /*0010*/ 	.short	0x0002
        /*0012*/ 	.short	0x0010
        /*0014*/ 	.byte	0x00, 0xf0, 0x11, 0x00


	//----- nvinfo : EIATTR_KPARAM_INFO
	.align		4
.L_9:
        /*0018*/ 	.byte	0x04, 0x17
        /*001a*/ 	.short	(.L_11 - .L_10)
.L_10:
        /*001c*/ 	.word	0x00000000
        /*0020*/ 	.short	0x0001
        /*0022*/ 	.short	0x0008
        /*0024*/ 	.byte	0x00, 0xf5, 0x21, 0x00


	//----- nvinfo : EIATTR_KPARAM_INFO
	.align		4
.L_11:
        /*0028*/ 	.byte	0x04, 0x17
        /*002a*/ 	.short	(.L_13 - .L_12)
.L_12:
        /*002c*/ 	.word	0x00000000
        /*0030*/ 	.short	0x0000
        /*0032*/ 	.short	0x0000
        /*0034*/ 	.byte	0x00, 0xf5, 0x21, 0x00


	//----- nvinfo : EIATTR_SPARSE_MMA_MASK
	.align		4
.L_13:
        /*0038*/ 	.byte	0x03, 0x50
        /*003a*/ 	.short	0x0000


	//----- nvinfo : EIATTR_MAXREG_COUNT
	.align		4
        /*003c*/ 	.byte	0x03, 0x1b
        /*003e*/ 	.short	0x00ff


	//----- nvinfo : EIATTR_NUM_BARRIERS
	.align		4
        /*0040*/ 	.byte	0x02, 0x4c
        /*0042*/ 	.byte	0x01
	.zero		1


	//----- nvinfo : EIATTR_MERCURY_ISA_VERSION
	.align		4
        /*0044*/ 	.byte	0x03, 0x5f
        /*0046*/ 	.short	0x0101


	//----- nvinfo : EIATTR_VRC_CTA_INIT_COUNT
	.align		4
        /*0048*/ 	.byte	0x02, 0x4a
	.zero		1
	.zero		1


	//----- nvinfo : EIATTR_EXIT_INSTR_OFFSETS
	.align		4
        /*004c*/ 	.byte	0x04, 0x1c
        /*004e*/ 	.short	(.L_15 - .L_14)


	//   ....[0]....
.L_14:
        /*0050*/ 	.word	0x00000920


	//   ....[1]....
        /*0054*/ 	.word	0x00000970


	//----- nvinfo : EIATTR_CBANK_PARAM_SIZE
	.align		4
.L_15:
        /*0058*/ 	.byte	0x03, 0x19
        /*005a*/ 	.short	0x0014


	//----- nvinfo : EIATTR_PARAM_CBANK
	.align		4
        /*005c*/ 	.byte	0x04, 0x0a
        /*005e*/ 	.short	(.L_17 - .L_16)
	.align		4
.L_16:
        /*0060*/ 	.word	index@(.nv.constant0._Z10bubblesortPiS_i)
        /*0064*/ 	.short	0x0380
        /*0066*/ 	.short	0x0014


	//----- nvinfo : EIATTR_SW_WAR
	.align		4
.L_17:
        /*0068*/ 	.byte	0x04, 0x36
        /*006a*/ 	.short	(.L_19 - .L_18)
.L_18:
        /*006c*/ 	.word	0x00000008
.L_19:


//--------------------- .nv.callgraph             --------------------------
	.section	.nv.callgraph,"",@"SHT_CUDA_CALLGRAPH"
	.align	4
	.sectionentsize	8
	.align		4
        /*0000*/ 	.word	0x00000000
	.align		4
        /*0004*/ 	.word	0xffffffff
	.align		4
        /*0008*/ 	.word	0x00000000
	.align		4
        /*000c*/ 	.word	0xfffffffe
	.align		4
        /*0010*/ 	.word	0x00000000
	.align		4
        /*0014*/ 	.word	0xfffffffd
	.align		4
        /*0018*/ 	.word	0x00000000
	.align		4
        /*001c*/ 	.word	0xfffffffc


//--------------------- .text._Z10bubblesortPiS_i --------------------------
	.section	.text._Z10bubblesortPiS_i,"ax",@progbits
	.align	128
        .global         _Z10bubblesortPiS_i
        .type           _Z10bubblesortPiS_i,@function
        .size           _Z10bubblesortPiS_i,(.L_x_8 - _Z10bubblesortPiS_i)
        .other          _Z10bubblesortPiS_i,@"STO_CUDA_ENTRY STV_DEFAULT"
_Z10bubblesortPiS_i:
.text._Z10bubblesortPiS_i:
[----:B------:R-:W-:Y:S01]  /*0000*/  LDC R1, c[0x0][0x37c] ;  /* 0x0000df00ff017b82 */ /* 0x000fe20000000800 */
[----:B------:R-:W0:Y:S07]  /*0010*/  S2R R3, SR_TID.X ;  /* 0x0000000000037919 */ /* 0x000e2e0000002100 */
[----:B------:R-:W0:Y:S01]  /*0020*/  S2UR UR4, SR_CTAID.X ;  /* 0x00000000000479c3 */ /* 0x000e220000002500 */
[----:B------:R-:W1:Y:S01]  /*0030*/  LDCU UR7, c[0x0][0x390] ;  /* 0x00007200ff0777ac */ /* 0x000e620008000800 */
[----:B------:R-:W2:Y:S06]  /*0040*/  LDCU.64 UR12, c[0x0][0x358] ;  /* 0x00006b00ff0c77ac */ /* 0x000eac0008000a00 */
[----:B------:R-:W0:Y:S02]  /*0050*/  LDC R0, c[0x0][0x360] ;  /* 0x0000d800ff007b82 */ /* 0x000e240000000800 */
[----:B0-----:R-:W-:-:S05]  /*0060*/  IMAD R0, R0, UR4, R3 ;  /* 0x0000000400007c24 */ /* 0x001fca000f8e0203 */
[----:B-1----:R-:W-:-:S13]  /*0070*/  ISETP.GE.AND P0, PT, R0, UR7, PT ;  /* 0x0000000700007c0c */ /* 0x002fda000bf06270 */
[----:B------:R-:W0:Y:S02]  /*0080*/  @!P0 LDC.64 R4, c[0x0][0x380] ;  /* 0x0000e000ff048b82 */ /* 0x000e240000000a00 */
[----:B0-----:R-:W-:-:S06]  /*0090*/  @!P0 IMAD.WIDE R4, R0, 0x4, R4 ;  /* 0x0000000400048825 */ /* 0x001fcc00078e0204 */
[----:B--2---:R-:W2:Y:S01]  /*00a0*/  @!P0 LDG.E R5, desc[UR12][R4.64] ;  /* 0x0000000c04058981 */ /* 0x004ea2000c1e1900 */
[----:B------:R-:W0:Y:S01]  /*00b0*/  S2UR UR6, SR_CgaCtaId ;  /* 0x00000000000679c3 */ /* 0x000e220000008800 */
[----:B------:R-:W-:Y:S01]  /*00c0*/  UMOV UR4, 0x400 ;  /* 0x0000040000047882 */ /* 0x000fe20000000000 */
[----:B------:R-:W-:Y:S02]  /*00d0*/  UISETP.GE.AND UP0, UPT, UR7, 0x2, UPT ;  /* 0x000000020700788c */ /* 0x000fe4000bf06270 */
[----:B0-----:R-:W-:-:S06]  /*00e0*/  ULEA UR6, UR6, UR4, 0x18 ;  /* 0x0000000406067291 */ /* 0x001fcc000f8ec0ff */
[----:B------:R-:W-:-:S05]  /*00f0*/  LEA R2, R3, UR6, 0x2 ;  /* 0x0000000603027c11 */ /* 0x000fca000f8e10ff */
[----:B--2---:R0:W-:Y:S01]  /*0100*/  @!P0 STS [R2], R5 ;  /* 0x0000000502008388 */ /* 0x0041e20000000800 */
[----:B------:R-:W-:Y:S06]  /*0110*/  BAR.SYNC.DEFER_BLOCKING 0x0 ;  /* 0x0000000000007b1d */ /* 0x000fec0000010000 */
[----:B------:R-:W-:Y:S05]  /*0120*/  BRA.U !UP0, `(.L_x_0) ;  /* 0x0000000508f47547 */ /* 0x000fea000b800000 */
[----:B------:R-:W-:Y:S01]  /*0130*/  UIADD3 UR7, UPT, UPT, UR7, -0x1, URZ ;  /* 0xffffffff07077890 */ /* 0x000fe2000fffe0ff */
[----:B------:R-:W-:Y:S01]  /*0140*/  PRMT R3, RZ, 0x7610, R3 ;  /* 0x00007610ff037816 */ /* 0x000fe20000000003 */
[----:B------:R-:W1:Y:S01]  /*0150*/  LDCU.U16 UR9, c[0x0][0x390] ;  /* 0x00007200ff0977ac */ /* 0x000e620008000400 */
[----:B------:R-:W-:Y:S01]  /*0160*/  PRMT R4, RZ, 0x7610, R4 ;  /* 0x00007610ff047816 */ /* 0x000fe20000000004 */
[----:B------:R-:W-:-:S03]  /*0170*/  UMOV UR4, URZ ;  /* 0x000000ff00047c82 */ /* 0x000fc60008000000 */
[----:B------:R-:W-:-:S05]  /*0180*/  UMOV UR8, UR7 ;  /* 0x0000000700087c82 */ /* 0x000fca0008000000 */
.L_x_6:
[----:B--2---:R-:W2:Y:S02]  /*0190*/  LDCU UR5, c[0x0][0x390] ;  /* 0x00007200ff0577ac */ /* 0x004ea40008000800 */
[----:B--2---:R-:W-:-:S04]  /*01a0*/  UIADD3 UR10, UPT, UPT, UR4, -UR5, URZ ;  /* 0x80000005040a7290 */ /* 0x004fc8000fffe0ff */
[----:B------:R-:W-:-:S09]  /*01b0*/  UISETP.GT.AND UP0, UPT, UR10, -0x2, UPT ;  /* 0xfffffffe0a00788c */ /* 0x000fd2000bf04270 */
[----:B0--3--:R-:W-:Y:S05]  /*01c0*/  BRA.U UP0, `(.L_x_1) ;  /* 0x0000000500b07547 */ /* 0x009fea000b800000 */
[----:B------:R-:W-:Y:S02]  /*01d0*/  UIADD3 UR5, UPT, UPT, -UR4, -0x2, UR5 ;  /* 0xfffffffe04057890 */ /* 0x000fe4000fffe105 */
[----:B------:R-:W-:Y:S02]  /*01e0*/  ULOP3.LUT UP0, URZ, UR8, 0x7, URZ, 0xc0, !UPT ;  /* 0x0000000708ff7892 */ /* 0x000fe4000f80c0ff */
[----:B------:R-:W-:-:S03]  /*01f0*/  UISETP.GE.U32.AND UP1, UPT, UR5, 0x7, UPT ;  /* 0x000000070500788c */ /* 0x000fc6000bf26070 */
[----:B------:R-:W-:-:S06]  /*0200*/  UMOV UR5, URZ ;  /* 0x000000ff00057c82 */ /* 0x000fcc0008000000 */
[----:B------:R-:W-:Y:S05]  /*0210*/  BRA.U !UP1, `(.L_x_2) ;  /* 0x0000000109bc7547 */ /* 0x000fea000b800000 */
[----:B------:R-:W2:Y:S01]  /*0220*/  S2UR UR5, SR_CgaCtaId ;  /* 0x00000000000579c3 */ /* 0x000ea20000008800 */
[----:B------:R-:W-:Y:S02]  /*0230*/  UMOV UR6, 0x400 ;  /* 0x0000040000067882 */ /* 0x000fe40000000000 */
[----:B--2---:R-:W-:Y:S02]  /*0240*/  ULEA UR6, UR5, UR6, 0x18 ;  /* 0x0000000605067291 */ /* 0x004fe4000f8ec0ff */
[----:B------:R-:W-:Y:S02]  /*0250*/  ULOP3.LUT UR5, UR8, 0xfffffff8, URZ, 0xc0, !UPT ;  /* 0xfffffff808057892 */ /* 0x000fe4000f8ec0ff */
[----:B------:R-:W-:Y:S02]  /*0260*/  UIADD3 UR10, UPT, UPT, UR6, 0x10, URZ ;  /* 0x00000010060a7890 */ /* 0x000fe4000fffe0ff */
[----:B------:R-:W-:-:S03]  /*0270*/  UIADD3 UR11, UPT, UPT, -UR5, URZ, URZ ;  /* 0x000000ff050b7290 */ /* 0x000fc6000fffe1ff */
[----:B------:R-:W2:Y:S09]  /*0280*/  LDS R7, [UR6] ;  /* 0x00000006ff077984 */ /* 0x000eb20008000800 */
.L_x_3:
[----:B------:R-:W2:Y:S01]  /*0290*/  LDS R6, [UR10+-0xc] ;  /* 0xfffff40aff067984 */ /* 0x000ea20008000800 */
[----:B------:R-:W-:-:S03]  /*02a0*/  UIADD3 UR11, UPT, UPT, UR11, 0x8, URZ ;  /* 0x000000080b0b7890 */ /* 0x000fc6000fffe0ff */
[----:B---3--:R-:W3:Y:S01]  /*02b0*/  LDS R9, [UR10+-0x8] ;  /* 0xfffff80aff097984 */ /* 0x008ee20008000800 */
[----:B------:R-:W-:-:S03]  /*02c0*/  UISETP.NE.AND UP1, UPT, UR11, URZ, UPT ;  /* 0x000000ff0b00728c */ /* 0x000fc6000bf25270 */
[----:B------:R-:W4:Y:S04]  /*02d0*/  LDS R8, [UR10+-0x4] ;  /* 0xfffffc0aff087984 */ /* 0x000f280008000800 */
[----:B------:R-:W5:Y:S04]  /*02e0*/  LDS R11, [UR10] ;  /* 0x0000000aff0b7984 */ /* 0x000f680008000800 */
[----:B------:R-:W0:Y:S04]  /*02f0*/  LDS R10, [UR10+0x4] ;  /* 0x0000040aff0a7984 */ /* 0x000e280008000800 */
[----:B------:R-:W1:Y:S04]  /*0300*/  LDS R13, [UR10+0x8] ;  /* 0x0000080aff0d7984 */ /* 0x000e680008000800 */
[----:B------:R-:W1:Y:S01]  /*0310*/  LDS R12, [UR10+0xc] ;  /* 0x00000c0aff0c7984 */ /* 0x000e620008000800 */
[----:B--2---:R-:W-:-:S13]  /*0320*/  ISETP.GT.AND P0, PT, R7, R6, PT ;  /* 0x000000060700720c */ /* 0x004fda0003f04270 */
[----:B------:R2:W-:Y:S02]  /*0330*/  @P0 STS.64 [UR10+-0x10], R6 ;  /* 0xfffff006ff000988 */ /* 0x0005e40008000a0a */
[----:B--2---:R-:W-:Y:S02]  /*0340*/  @P0 IMAD.MOV.U32 R6, RZ, RZ, R7 ;  /* 0x000000ffff060224 */ /* 0x004fe400078e0007 */
[----:B------:R-:W2:Y:S03]  /*0350*/  LDS R7, [UR10+0x10] ;  /* 0x0000100aff077984 */ /* 0x000ea60008000800 */
[----:B---3--:R-:W-:-:S13]  /*0360*/  ISETP.GT.AND P0, PT, R6, R9, PT ;  /* 0x000000090600720c */ /* 0x008fda0003f04270 */
[----:B------:R3:W-:Y:S04]  /*0370*/  @P0 STS [UR10+-0xc], R9 ;  /* 0xfffff409ff000988 */ /* 0x0007e8000800080a */
[----:B------:R-:W-:Y:S01]  /*0380*/  @P0 STS [UR10+-0x8], R6 ;  /* 0xfffff806ff000988 */ /* 0x000fe2000800080a */
[----:B---3--:R-:W-:-:S05]  /*0390*/  @P0 IMAD.MOV.U32 R9, RZ, RZ, R6 ;  /* 0x000000ffff090224 */ /* 0x008fca00078e0006 */
[----:B----4-:R-:W-:-:S13]  /*03a0*/  ISETP.GT.AND P1, PT, R9, R8, PT ;  /* 0x000000080900720c */ /* 0x010fda0003f24270 */
[----:B------:R3:W-:Y:S02]  /*03b0*/  @P1 STS.64 [UR10+-0x8], R8 ;  /* 0xfffff808ff001988 */ /* 0x0007e40008000a0a */
[----:B---3--:R-:W-:-:S05]  /*03c0*/  @P1 IMAD.MOV.U32 R8, RZ, RZ, R9 ;  /* 0x000000ffff081224 */ /* 0x008fca00078e0009 */
[----:B-----5:R-:W-:-:S13]  /*03d0*/  ISETP.GT.AND P0, PT, R8, R11, PT ;  /* 0x0000000b0800720c */ /* 0x020fda0003f04270 */
[----:B------:R3:W-:Y:S04]  /*03e0*/  @P0 STS [UR10+-0x4], R11 ;  /* 0xfffffc0bff000988 */ /* 0x0007e8000800080a */
[----:B------:R-:W-:Y:S01]  /*03f0*/  @P0 STS [UR10], R8 ;  /* 0x00000008ff000988 */ /* 0x000fe2000800080a */
[----:B---3--:R-:W-:-:S05]  /*0400*/  @P0 IMAD.MOV.U32 R11, RZ, RZ, R8 ;  /* 0x000000ffff0b0224 */ /* 0x008fca00078e0008 */
[----:B0-----:R-:W-:-:S13]  /*0410*/  ISETP.GT.AND P1, PT, R11, R10, PT ;  /* 0x0000000a0b00720c */ /* 0x001fda0003f24270 */
[----:B------:R0:W-:Y:S02]  /*0420*/  @P1 STS.64 [UR10], R10 ;  /* 0x0000000aff001988 */ /* 0x0001e40008000a0a */
[----:B0-----:R-:W-:-:S05]  /*0430*/  @P1 IMAD.MOV.U32 R10, RZ, RZ, R11 ;  /* 0x000000ffff0a1224 */ /* 0x001fca00078e000b */
[----:B-1----:R-:W-:-:S13]  /*0440*/  ISETP.GT.AND P0, PT, R10, R13, PT ;  /* 0x0000000d0a00720c */ /* 0x002fda0003f04270 */
[----:B------:R0:W-:Y:S04]  /*0450*/  @P0 STS [UR10+0x4], R13 ;  /* 0x0000040dff000988 */ /* 0x0001e8000800080a */
[----:B------:R-:W-:Y:S01]  /*0460*/  @P0 STS [UR10+0x8], R10 ;  /* 0x0000080aff000988 */ /* 0x000fe2000800080a */
[----:B0-----:R-:W-:-:S05]  /*0470*/  @P0 IMAD.MOV.U32 R13, RZ, RZ, R10 ;  /* 0x000000ffff0d0224 */ /* 0x001fca00078e000a */
[----:B------:R-:W-:-:S13]  /*0480*/  ISETP.GT.AND P1, PT, R13, R12, PT ;  /* 0x0000000c0d00720c */ /* 0x000fda0003f24270 */
[----:B------:R0:W-:Y:S02]  /*0490*/  @P1 STS.64 [UR10+0x8], R12 ;  /* 0x0000080cff001988 */ /* 0x0001e40008000a0a */
[----:B0-----:R-:W-:-:S05]  /*04a0*/  @P1 IMAD.MOV.U32 R12, RZ, RZ, R13 ;  /* 0x000000ffff0c1224 */ /* 0x001fca00078e000d */
[----:B--2---:R-:W-:-:S13]  /*04b0*/  ISETP.GT.AND P0, PT, R12, R7, PT ;  /* 0x000000070c00720c */ /* 0x004fda0003f04270 */
[----:B------:R0:W-:Y:S04]  /*04c0*/  @P0 STS [UR10+0xc], R7 ;  /* 0x00000c07ff000988 */ /* 0x0001e8000800080a */
[----:B------:R3:W-:Y:S01]  /*04d0*/  @P0 STS [UR10+0x10], R12 ;  /* 0x0000100cff000988 */ /* 0x0007e2000800080a */
[----:B------:R-:W-:Y:S01]  /*04e0*/  UIADD3 UR10, UPT, UPT, UR10, 0x20, URZ ;  /* 0x000000200a0a7890 */ /* 0x000fe2000fffe0ff */
[----:B0-----:R-:W-:Y:S01]  /*04f0*/  @P0 IMAD.MOV.U32 R7, RZ, RZ, R12 ;  /* 0x000000ffff070224 */ /* 0x001fe200078e000c */
[----:B------:R-:W-:Y:S10]  /*0500*/  BRA.U UP1, `(.L_x_3) ;  /* 0xfffffffd01607547 */ /* 0x000ff4000b83ffff */
.L_x_2:
[----:B------:R-:W-:Y:S05]  /*0510*/  BRA.U !UP0, `(.L_x_1) ;  /* 0x0000000108dc7547 */ /* 0x000fea000b800000 */
[----:B0-----:R-:W-:-:S05]  /*0520*/  LOP3.LUT R5, RZ, R4, RZ, 0x33, !PT ;  /* 0x00000004ff057212 */ /* 0x001fca00078e33ff */
[----:B-1----:R-:W-:-:S05]  /*0530*/  VIADD R5, R5, UR9 ;  /* 0x0000000905057c36 */ /* 0x002fca0008000000 */
[----:B------:R-:W-:-:S04]  /*0540*/  LOP3.LUT R5, R5, 0x7, RZ, 0xc0, !PT ;  /* 0x0000000705057812 */ /* 0x000fc800078ec0ff */
[C---:B------:R-:W-:Y:S01]  /*0550*/  LOP3.LUT P0, RZ, R5.reuse, 0x3, RZ, 0xc0, !PT ;  /* 0x0000000305ff7812 */ /* 0x040fe2000780c0ff */
[----:B------:R-:W-:-:S05]  /*0560*/  VIADD R6, R5, 0xffffffff ;  /* 0xffffffff05067836 */ /* 0x000fca0000000000 */
[----:B------:R-:W-:-:S13]  /*0570*/  ISETP.GE.U32.AND P1, PT, R6, 0x3, PT ;  /* 0x000000030600780c */ /* 0x000fda0003f26070 */
[----:B------:R-:W-:Y:S05]  /*0580*/  @!P1 BRA `(.L_x_4) ;  /* 0x0000000000549947 */ /* 0x000fea0003800000 */
[----:B------:R-:W-:Y:S02]  /*0590*/  ULEA UR10, UR5, UR6, 0x2 ;  /* 0x00000006050a7291 */ /* 0x000fe4000f8e10ff */
[----:B------:R-:W-:-:S07]  /*05a0*/  UIADD3 UR5, UPT, UPT, UR5, 0x4, URZ ;  /* 0x0000000405057890 */ /* 0x000fce000fffe0ff */
[----:B------:R-:W0:Y:S04]  /*05b0*/  LDS.64 R8, [UR10] ;  /* 0x0000000aff087984 */ /* 0x000e280008000a00 */
[----:B------:R-:W1:Y:S04]  /*05c0*/  LDS R7, [UR10+0x8] ;  /* 0x0000080aff077984 */ /* 0x000e680008000800 */
[----:B------:R-:W2:Y:S04]  /*05d0*/  LDS R6, [UR10+0xc] ;  /* 0x00000c0aff067984 */ /* 0x000ea80008000800 */
[----:B------:R-:W4:Y:S01]  /*05e0*/  LDS R5, [UR10+0x10] ;  /* 0x0000100aff057984 */ /* 0x000f220008000800 */
[----:B0-----:R-:W-:Y:S01]  /*05f0*/  ISETP.GT.AND P2, PT, R8, R9, PT ;  /* 0x000000090800720c */ /* 0x001fe20003f44270 */
[----:B------:R-:W-:-:S02]  /*0600*/  IMAD.MOV.U32 R10, RZ, RZ, R9 ;  /* 0x000000ffff0a7224 */ /* 0x000fc400078e0009 */
[----:B------:R-:W-:-:S10]  /*0610*/  IMAD.MOV.U32 R11, RZ, RZ, R8 ;  /* 0x000000ffff0b7224 */ /* 0x000fd400078e0008 */
[----:B------:R-:W-:Y:S01]  /*0620*/  @P2 IMAD.MOV.U32 R9, RZ, RZ, R8 ;  /* 0x000000ffff092224 */ /* 0x000fe200078e0008 */
[----:B------:R-:W-:Y:S04]  /*0630*/  @P2 STS.64 [UR10], R10 ;  /* 0x0000000aff002988 */ /* 0x000fe80008000a0a */
[----:B-1----:R-:W-:-:S13]  /*0640*/  ISETP.GT.AND P1, PT, R9, R7, PT ;  /* 0x000000070900720c */ /* 0x002fda0003f24270 */
[----:B------:R0:W-:Y:S04]  /*0650*/  @P1 STS [UR10+0x4], R7 ;  /* 0x00000407ff001988 */ /* 0x0001e8000800080a */
[----:B------:R-:W-:Y:S01]  /*0660*/  @P1 STS [UR10+0x8], R9 ;  /* 0x00000809ff001988 */ /* 0x000fe2000800080a */
[----:B0-----:R-:W-:-:S05]  /*0670*/  @P1 IMAD.MOV.U32 R7, RZ, RZ, R9 ;  /* 0x000000ffff071224 */ /* 0x001fca00078e0009 */
[----:B--2---:R-:W-:-:S13]  /*0680*/  ISETP.GT.AND P2, PT, R7, R6, PT ;  /* 0x000000060700720c */ /* 0x004fda0003f44270 */
[----:B------:R0:W-:Y:S02]  /*0690*/  @P2 STS.64 [UR10+0x8], R6 ;  /* 0x00000806ff002988 */ /* 0x0001e40008000a0a */
[----:B0-----:R-:W-:-:S05]  /*06a0*/  @P2 IMAD.MOV.U32 R6, RZ, RZ, R7 ;  /* 0x000000ffff062224 */ /* 0x001fca00078e0007 */
[----:B----4-:R-:W-:-:S13]  /*06b0*/  ISETP.GT.AND P1, PT, R6, R5, PT ;  /* 0x000000050600720c */ /* 0x010fda0003f24270 */
[----:B------:R0:W-:Y:S04]  /*06c0*/  @P1 STS [UR10+0xc], R5 ;  /* 0x00000c05ff001988 */ /* 0x0001e8000800080a */
[----:B------:R0:W-:Y:S02]  /*06d0*/  @P1 STS [UR10+0x10], R6 ;  /* 0x00001006ff001988 */ /* 0x0001e4000800080a */
.L_x_4:
[----:B------:R-:W-:Y:S05]  /*06e0*/  @!P0 BRA `(.L_x_1) ;  /* 0x0000000000688947 */ /* 0x000fea0003800000 */
[----:B0-----:R-:W-:-:S05]  /*06f0*/  LOP3.LUT R5, R3, 0x3, RZ, 0x3c, !PT ;  /* 0x0000000303057812 */ /* 0x001fca00078e3cff */
[----:B------:R-:W-:-:S05]  /*0700*/  VIADD R5, R5, UR9 ;  /* 0x0000000905057c36 */ /* 0x000fca0008000000 */
[C---:B------:R-:W-:Y:S02]  /*0710*/  LOP3.LUT R6, R5.reuse, 0x3, RZ, 0xc0, !PT ;  /* 0x0000000305067812 */ /* 0x040fe400078ec0ff */
[----:B------:R-:W-:Y:S02]  /*0720*/  LOP3.LUT R5, R5, 0x1, RZ, 0xc0, !PT ;  /* 0x0000000105057812 */ /* 0x000fe400078ec0ff */
[----:B------:R-:W-:Y:S02]  /*0730*/  ISETP.NE.AND P1, PT, R6, 0x1, PT ;  /* 0x000000010600780c */ /* 0x000fe40003f25270 */
[----:B------:R-:W-:-:S11]  /*0740*/  ISETP.NE.U32.AND P0, PT, R5, 0x1, PT ;  /* 0x000000010500780c */ /* 0x000fd60003f05070 */
[----:B------:R-:W-:Y:S05]  /*0750*/  @!P1 BRA `(.L_x_5) ;  /* 0x0000000000309947 */ /* 0x000fea0003800000 */
[----:B------:R-:W-:Y:S02]  /*0760*/  ULEA UR10, UR5, UR6, 0x2 ;  /* 0x00000006050a7291 */ /* 0x000fe4000f8e10ff */
[----:B------:R-:W-:-:S07]  /*0770*/  UIADD3 UR5, UPT, UPT, UR5, 0x2, URZ ;  /* 0x0000000205057890 */ /* 0x000fce000fffe0ff */
[----:B------:R-:W0:Y:S04]  /*0780*/  LDS.64 R6, [UR10] ;  /* 0x0000000aff067984 */ /* 0x000e280008000a00 */
[----:B------:R-:W1:Y:S01]  /*0790*/  LDS R8, [UR10+0x8] ;  /* 0x0000080aff087984 */ /* 0x000e620008000800 */
[----:B0-----:R-:W-:Y:S01]  /*07a0*/  ISETP.GT.AND P1, PT, R6, R7, PT ;  /* 0x000000070600720c */ /* 0x001fe20003f24270 */
[----:B------:R-:W-:Y:S02]  /*07b0*/  IMAD.MOV.U32 R10, RZ, RZ, R7 ;  /* 0x000000ffff0a7224 */ /* 0x000fe400078e0007 */
[----:B------:R-:W-:-:S10]  /*07c0*/  IMAD.MOV.U32 R11, RZ, RZ, R6 ;  /* 0x000000ffff0b7224 */ /* 0x000fd400078e0006 */
[----:B------:R-:W-:Y:S01]  /*07d0*/  @P1 IMAD.MOV.U32 R7, RZ, RZ, R6 ;  /* 0x000000ffff071224 */ /* 0x000fe200078e0006 */
[----:B------:R0:W-:Y:S04]  /*07e0*/  @P1 STS.64 [UR10], R10 ;  /* 0x0000000aff001988 */ /* 0x0001e80008000a0a */
[----:B-1----:R-:W-:-:S13]  /*07f0*/  ISETP.GT.AND P2, PT, R7, R8, PT ;  /* 0x000000080700720c */ /* 0x002fda0003f44270 */
[----:B------:R0:W-:Y:S04]  /*0800*/  @P2 STS [UR10+0x4], R8 ;  /* 0x00000408ff002988 */ /* 0x0001e8000800080a */
[----:B------:R0:W-:Y:S02]  /*0810*/  @P2 STS [UR10+0x8], R7 ;  /* 0x00000807ff002988 */ /* 0x0001e4000800080a */
.L_x_5:
[----:B------:R-:W-:Y:S05]  /*0820*/  @P0 BRA `(.L_x_1) ;  /* 0x0000000000180947 */ /* 0x000fea0003800000 */
[----:B------:R-:W-:-:S09]  /*0830*/  ULEA UR5, UR5, UR6, 0x2 ;  /* 0x0000000605057291 */ /* 0x000fd2000f8e10ff */
[----:B0-----:R-:W0:Y:S02]  /*0840*/  LDS.64 R6, [UR5] ;  /* 0x00000005ff067984 */ /* 0x001e240008000a00 */
[----:B0-----:R-:W-:Y:S01]  /*0850*/  ISETP.GT.AND P0, PT, R6, R7, PT ;  /* 0x000000070600720c */ /* 0x001fe20003f04270 */
[----:B------:R-:W-:Y:S02]  /*0860*/  IMAD.MOV.U32 R8, RZ, RZ, R7 ;  /* 0x000000ffff087224 */ /* 0x000fe400078e0007 */
[----:B------:R-:W-:-:S10]  /*0870*/  IMAD.MOV.U32 R9, RZ, RZ, R6 ;  /* 0x000000ffff097224 */ /* 0x000fd400078e0006 */
[----:B------:R2:W-:Y:S02]  /*0880*/  @P0 STS.64 [UR5], R8 ;  /* 0x00000008ff000988 */ /* 0x0005e40008000a05 */
.L_x_1:
[----:B------:R-:W-:Y:S01]  /*0890*/  BAR.SYNC.DEFER_BLOCKING 0x0 ;  /* 0x0000000000007b1d */ /* 0x000fe20000010000 */
[----:B------:R-:W-:Y:S01]  /*08a0*/  UIADD3 UR4, UPT, UPT, UR4, 0x1, URZ ;  /* 0x0000000104047890 */ /* 0x000fe2000fffe0ff */
[----:B------:R-:W-:Y:S01]  /*08b0*/  VIADD R4, R4, 0x1 ;  /* 0x0000000104047836 */ /* 0x000fe20000000000 */
[----:B------:R-:W-:Y:S01]  /*08c0*/  UIADD3 UR8, UPT, UPT, UR8, -0x1, URZ ;  /* 0xffffffff08087890 */ /* 0x000fe2000fffe0ff */
[----:B------:R-:W-:Y:S01]  /*08d0*/  VIADD R3, R3, 0x1 ;  /* 0x0000000103037836 */ /* 0x000fe20000000000 */
[----:B------:R-:W-:-:S09]  /*08e0*/  UISETP.NE.AND UP0, UPT, UR4, UR7, UPT ;  /* 0x000000070400728c */ /* 0x000fd2000bf05270 */
[----:B------:R-:W-:Y:S05]  /*08f0*/  BRA.U UP0, `(.L_x_6) ;  /* 0xfffffff900247547 */ /* 0x000fea000b83ffff */
.L_x_0:
[----:B------:R-:W4:Y:S02]  /*0900*/  LDCU UR4, c[0x0][0x390] ;  /* 0x00007200ff0477ac */ /* 0x000f240008000800 */
[----:B----4-:R-:W-:-:S13]  /*0910*/  ISETP.GE.AND P0, PT, R0, UR4, PT ;  /* 0x0000000400007c0c */ /* 0x010fda000bf06270 */
[----:B-1----:R-:W-:Y:S05]  /*0920*/  @P0 EXIT ;  /* 0x000000000000094d */ /* 0x002fea0003800000 */
[----:B------:R-:W1:Y:S01]  /*0930*/  LDS R3, [R2] ;  /* 0x0000000002037984 */ /* 0x000e620000000800 */
[----:B0-----:R-:W0:Y:S02]  /*0940*/  LDC.64 R4, c[0x0][0x388] ;  /* 0x0000e200ff047b82 */ /* 0x001e240000000a00 */
[----:B0-----:R-:W-:-:S05]  /*0950*/  IMAD.WIDE R4, R0, 0x4, R4 ;  /* 0x0000000400047825 */ /* 0x001fca00078e0204 */
[----:B-1----:R-:W-:Y:S01]  /*0960*/  STG.E desc[UR12][R4.64], R3 ;  /* 0x0000000304007986 */ /* 0x002fe2000c10190c */
[----:B------:R-:W-:Y:S05]  /*0970*/  EXIT ;  /* 0x000000000000794d */ /* 0x000fea0003800000 */
.L_x_7:
[----:B------:R-:W-:-:S00]  /*0980*/  BRA `(.L_x_7) ;  /* 0xfffffffc00fc7947 */ /* 0x000fc0000383ffff */
[----:B------:R-:W-:-:S00]  /*0990*/  NOP ;  /* 0x0000000000007918 */ /* 0x000fc00000000000 */
        /* <DEDUP_REMOVED lines=14> */
.L_x_8:


//--------------------- .nv.shared._Z10bubblesortPiS_i --------------------------
	.section	.nv.shared._Z10bubblesortPiS_i,"aw",@nobits
	.sectionflags	@""
	.align	4
.nv.shared._Z10bubblesortPiS_i:
	.zero		5120


//--------------------- .nv.shared.reserved.0     --------------------------
	.section	.nv.shared.reserved.0,"aw",@nobits
	.weak		__nv_reservedSMEM_offset_0_alias
	.size		__nv_reservedSMEM_offset_0_alias, 0, 64
	.other		__nv_reservedSMEM_offset_0_alias,@"STO_CUDA_RESERVED_SHARED STV_DEFAULT"
__nv_reservedSMEM_offset_0_alias:
	.zero		0
	.zero		64


//--------------------- .nv.constant0._Z10bubblesortPiS_i --------------------------
	.section	.nv.constant0._Z10bubblesortPiS_i,"a",@progbits
	.sectionflags	@""
	.align	4
.nv.constant0._Z10bubblesortPiS_i:
	.zero		916


//--------------------- SYMBOLS --------------------------

	.type		.nv.reservedSmem.offset0,@object
	.size		.nv.reservedSmem.offset0,0x4
	.type		.nv.reservedSmem.cap,@object
	.size		.nv.reservedSmem.cap,0x4
